//
// Generated by NVIDIA NVVM Compiler
//
// Compiler Build ID: CL-36424714
// Cuda compilation tools, release 13.0, V13.0.88
// Based on NVVM 20.0.0
//

.version 9.0
.target sm_100
.address_size 64

	// .globl	arr_kernel

.visible .entry arr_kernel(
	.param .u64 .ptr .align 1 arr_kernel_param_0,
	.param .u64 .ptr .align 1 arr_kernel_param_1
)
.maxntid 32
.minnctapersm 1
{
	.reg .pred 	%p<3>;
	.reg .b32 	%r<31>;
	.reg .b64 	%rd<9>;

	ld.param.u64 	%rd2, [arr_kernel_param_0];
	ld.param.u64 	%rd3, [arr_kernel_param_1];
	cvta.to.global.u64 	%rd1, %rd3;
	cvta.to.global.u64 	%rd4, %rd2;
	mov.u32 	%r1, %tid.x;
	mul.wide.u32 	%rd5, %r1, 4;
	add.s64 	%rd6, %rd4, %rd5;
	ld.global.u32 	%r30, [%rd6];
	mov.b32 	%r29, 0;
	// begin inline asm
	mov.u32 %r9, %clock;
	// end inline asm
$L__BB0_1:
	.pragma "nounroll";
	// begin inline asm
	{
.reg .u32 t1;
shfl.sync.down.b32 	t1, %r30, 4, 31, -1;
add.s32 	%r11, t1, 1;
}

	// end inline asm
	// begin inline asm
	{
.reg .u32 t1;
shfl.sync.down.b32 	t1, %r11, 4, 31, -1;
add.s32 	%r13, t1, 1;
}

	// end inline asm
	// begin inline asm
	{
.reg .u32 t1;
shfl.sync.down.b32 	t1, %r13, 4, 31, -1;
add.s32 	%r15, t1, 1;
}

	// end inline asm
	// begin inline asm
	{
.reg .u32 t1;
shfl.sync.down.b32 	t1, %r15, 4, 31, -1;
add.s32 	%r17, t1, 1;
}

	// end inline asm
	// begin inline asm
	{
.reg .u32 t1;
shfl.sync.down.b32 	t1, %r17, 4, 31, -1;
add.s32 	%r19, t1, 1;
}

	// end inline asm
	// begin inline asm
	{
.reg .u32 t1;
shfl.sync.down.b32 	t1, %r19, 4, 31, -1;
add.s32 	%r21, t1, 1;
}

	// end inline asm
	// begin inline asm
	{
.reg .u32 t1;
shfl.sync.down.b32 	t1, %r21, 4, 31, -1;
add.s32 	%r23, t1, 1;
}

	// end inline asm
	// begin inline asm
	{
.reg .u32 t1;
shfl.sync.down.b32 	t1, %r23, 4, 31, -1;
add.s32 	%r30, t1, 1;
}

	// end inline asm
	add.s32 	%r29, %r29, 8;
	setp.ne.s32 	%p1, %r29, 1024;
	@%p1 bra 	$L__BB0_1;
	// begin inline asm
	mov.u32 %r27, %clock;
	// end inline asm
	add.s64 	%rd8, %rd1, %rd5;
	st.global.u32 	[%rd8], %r30;
	setp.ne.s32 	%p2, %r1, 0;
	@%p2 bra 	$L__BB0_4;
	sub.s32 	%r28, %r27, %r9;
	st.global.u32 	[%rd1], %r28;
$L__BB0_4:
	ret;

}


// ===== COMPILED SASS (sm_100) =====

	.target	sm_100

	.elftype	@"ET_EXEC"


//--------------------- .note.nv.tkinfo           --------------------------
	.section	.note.nv.tkinfo,"",@"SHT_NOTE"
	.sectionflags	@"SHF_NOTE_NV_TKINFO"
	.tkinfo
        /*0018*/ 	.word	0x00000002
        /*0030*/ 	.string	""
        /*0030*/ 	.string	"ptxas"
        /*0030*/ 	.string	"Cuda compilation tools, release 13.0, V13.0.88"
        /*0030*/ 	.string	"Build cuda_13.0.r13.0/compiler.36424714_0"
        /*0030*/ 	.string	"-arch sm_100 -m 64 "



//--------------------- .note.nv.cuinfo           --------------------------
	.section	.note.nv.cuinfo,"",@"SHT_NOTE"
	.sectionflags	@"SHF_NOTE_NV_CUINFO"
        /*0018*/ 	.short	0x0002
        /*001a*/ 	.short	0x0064
        /*001c*/ 	.short	0x0082
	.zero		2


//--------------------- .nv.info                  --------------------------
	.section	.nv.info,"",@"SHT_CUDA_INFO"
	.align	4


	//----- nvinfo : EIATTR_REGCOUNT
	.align		4
        /*0000*/ 	.byte	0x04, 0x2f
        /*0002*/ 	.short	(.L_1 - .L_0)
	.align		4
.L_0:
        /*0004*/ 	.word	index@(arr_kernel)
        /*0008*/ 	.word	0x0000000c


	//----- nvinfo : EIATTR_FRAME_SIZE
	.align		4
.L_1:
        /*000c*/ 	.byte	0x04, 0x11
        /*000e*/ 	.short	(.L_3 - .L_2)
	.align		4
.L_2:
        /*0010*/ 	.word	index@(arr_kernel)
        /*0014*/ 	.word	0x00000000


	//----- nvinfo : EIATTR_MIN_STACK_SIZE
	.align		4
.L_3:
        /*0018*/ 	.byte	0x04, 0x12
        /*001a*/ 	.short	(.L_5 - .L_4)
	.align		4
.L_4:
        /*001c*/ 	.word	index@(arr_kernel)
        /*0020*/ 	.word	0x00000000
.L_5:


//--------------------- .nv.compat                --------------------------
	.section	.nv.compat,"",@"SHT_CUDA_COMPAT_INFO"
	.align	4
        /*0000*/ 	.byte	0x02, 0x09, 0x00, 0x00, 0x02, 0x02, 0x01, 0x00, 0x02, 0x05, 0x05, 0x00, 0x03, 0x07, 0x01, 0x01
        /*0010*/ 	.byte	0x02, 0x03, 0x00, 0x00, 0x02, 0x06, 0x01, 0x00, 0x04, 0x0b, 0x08, 0x00, 0x09, 0x00, 0x00, 0x00
        /*0020*/ 	.byte	0x00, 0x00, 0x00, 0x00


//--------------------- .nv.info.arr_kernel       --------------------------
	.section	.nv.info.arr_kernel,"",@"SHT_CUDA_INFO"
	.sectionflags	@""
	.align	4


	//----- nvinfo : EIATTR_CUDA_API_VERSION
	.align		4
        /*0000*/ 	.byte	0x04, 0x37
        /*0002*/ 	.short	(.L_7 - .L_6)
.L_6:
        /*0004*/ 	.word	0x00000082


	//----- nvinfo : EIATTR_KPARAM_INFO
	.align		4
.L_7:
        /*0008*/ 	.byte	0x04, 0x17
        /*000a*/ 	.short	(.L_9 - .L_8)
.L_8:
        /*000c*/ 	.word	0x00000000
        /*0010*/ 	.short	0x0001
        /*0012*/ 	.short	0x0008
        /*0014*/ 	.byte	0x00, 0xf5, 0x21, 0x00


	//----- nvinfo : EIATTR_KPARAM_INFO
	.align		4
.L_9:
        /*0018*/ 	.byte	0x04, 0x17
        /*001a*/ 	.short	(.L_11 - .L_10)
.L_10:
        /*001c*/ 	.word	0x00000000
        /*0020*/ 	.short	0x0000
        /*0022*/ 	.short	0x0000
        /*0024*/ 	.byte	0x00, 0xf5, 0x21, 0x00


	//----- nvinfo : EIATTR_SPARSE_MMA_MASK
	.align		4
.L_11:
        /*0028*/ 	.byte	0x03, 0x50
        /*002a*/ 	.short	0x0000


	//----- nvinfo : EIATTR_MAXREG_COUNT
	.align		4
        /*002c*/ 	.byte	0x03, 0x1b
        /*002e*/ 	.short	0x00ff


	//----- nvinfo : EIATTR_MERCURY_ISA_VERSION
	.align		4
        /*0030*/ 	.byte	0x03, 0x5f
        /*0032*/ 	.short	0x0101


	//----- nvinfo : EIATTR_COOP_GROUP_MASK_REGIDS
	.align		4
        /*0034*/ 	.byte	0x04, 0x29
        /*0036*/ 	.short	(.L_13 - .L_12)


	//   ....[0]....
.L_12:
        /*0038*/ 	.word	0xffffffff


	//   ....[1]....
        /*003c*/ 	.word	0xffffffff


	//   ....[2]....
        /*0040*/ 	.word	0xffffffff


	//   ....[3]....
        /*0044*/ 	.word	0xffffffff


	//   ....[4]....
        /*0048*/ 	.word	0xffffffff


	//   ....[5]....
        /*004c*/ 	.word	0xffffffff


	//   ....[6]....
        /*0050*/ 	.word	0xffffffff


	//   ....[7]....
        /*0054*/ 	.word	0xffffffff


	//----- nvinfo : EIATTR_COOP_GROUP_INSTR_OFFSETS
	.align		4
.L_13:
        /*0058*/ 	.byte	0x04, 0x28
        /*005a*/ 	.short	(.L_15 - .L_14)


	//   ....[0]....
.L_14:
        /*005c*/ 	.word	0x00000080


	//   ....[1]....
        /*0060*/ 	.word	0x000000c0


	//   ....[2]....
        /*0064*/ 	.word	0x000000e0


	//   ....[3]....
        /*0068*/ 	.word	0x00000100


	//   ....[4]....
        /*006c*/ 	.word	0x00000120


	//   ....[5]....
        /*0070*/ 	.word	0x00000140


	//   ....[6]....
        /*0074*/ 	.word	0x00000160


	//   ....[7]....
        /*0078*/ 	.word	0x00000180


	//----- nvinfo : EIATTR_VRC_CTA_INIT_COUNT
	.align		4
.L_15:
        /*007c*/ 	.byte	0x02, 0x4a
	.zero		1
	.zero		1


	//----- nvinfo : EIATTR_EXIT_INSTR_OFFSETS
	.align		4
        /*0080*/ 	.byte	0x04, 0x1c
        /*0082*/ 	.short	(.L_17 - .L_16)


	//   ....[0]....
.L_16:
        /*0084*/ 	.word	0x00000200


	//   ....[1]....
        /*0088*/ 	.word	0x00000240


	//----- nvinfo : EIATTR_MAX_THREADS
	.align		4
.L_17:
        /*008c*/ 	.byte	0x04, 0x05
        /*008e*/ 	.short	(.L_19 - .L_18)
.L_18:
        /*0090*/ 	.word	0x00000020
        /*0094*/ 	.word	0x00000001
        /*0098*/ 	.word	0x00000001


	//----- nvinfo : EIATTR_CBANK_PARAM_SIZE
	.align		4
.L_19:
        /*009c*/ 	.byte	0x03, 0x19
        /*009e*/ 	.short	0x0010


	//----- nvinfo : EIATTR_PARAM_CBANK
	.align		4
        /*00a0*/ 	.byte	0x04, 0x0a
        /*00a2*/ 	.short	(.L_21 - .L_20)
	.align		4
.L_20:
        /*00a4*/ 	.word	index@(.nv.constant0.arr_kernel)
        /*00a8*/ 	.short	0x0380
        /*00aa*/ 	.short	0x0010


	//----- nvinfo : EIATTR_SW_WAR
	.align		4
.L_21:
        /*00ac*/ 	.byte	0x04, 0x36
        /*00ae*/ 	.short	(.L_23 - .L_22)
.L_22:
        /*00b0*/ 	.word	0x00000008
.L_23:


//--------------------- .nv.callgraph             --------------------------
	.section	.nv.callgraph,"",@"SHT_CUDA_CALLGRAPH"
	.align	4
	.sectionentsize	8
	.align		4
        /*0000*/ 	.word	0x00000000
	.align		4
        /*0004*/ 	.word	0xffffffff
	.align		4
        /*0008*/ 	.word	0x00000000
	.align		4
        /*000c*/ 	.word	0xfffffffe
	.align		4
        /*0010*/ 	.word	0x00000000
	.align		4
        /*0014*/ 	.word	0xfffffffd
	.align		4
        /*0018*/ 	.word	0x00000000
	.align		4
        /*001c*/ 	.word	0xfffffffc


//--------------------- .text.arr_kernel          --------------------------
	.section	.text.arr_kernel,"ax",@progbits
	.align	128
        .global         arr_kernel
        .type           arr_kernel,@function
        .size           arr_kernel,(.L_x_2 - arr_kernel)
        .other          arr_kernel,@"STO_CUDA_ENTRY STV_DEFAULT"
arr_kernel:
.text.arr_kernel:
[----:B------:R-:W-:Y:S01]  /*0000*/  LDC R1, c[0x0][0x37c] ;  /* 0x0000df00ff017b82 */ /* 0x000fe20000000800 */
[----:B------:R-:W0:Y:S07]  /*0010*/  S2R R9, SR_TID.X ;  /* 0x0000000000097919 */ /* 0x000e2e0000002100 */
[----:B------:R-:W0:Y:S01]  /*0020*/  LDC.64 R2, c[0x0][0x380] ;  /* 0x0000e000ff027b82 */ /* 0x000e220000000a00 */
[----:B------:R-:W1:Y:S01]  /*0030*/  LDCU.64 UR6, c[0x0][0x358] ;  /* 0x00006b00ff0677ac */ /* 0x000e620008000a00 */
[----:B0-----:R-:W-:-:S05]  /*0040*/  IMAD.WIDE.U32 R2, R9, 0x4, R2 ;  /* 0x0000000409027825 */ /* 0x001fca00078e0002 */
[----:B-1----:R0:W5:Y:S01]  /*0050*/  LDG.E R5, desc[UR6][R2.64] ;  /* 0x0000000602057981 */ /* 0x002162000c1e1900 */
[----:B------:R-:W-:Y:S01]  /*0060*/  UMOV UR4, URZ ;  /* 0x000000ff00047c82 */ /* 0x000fe20008000000 */
[----:B------:R-:W1:Y:S04]  /*0070*/  S2UR UR5, SR_CLOCKLO ;  /* 0x00000000000579c3 */ /* 0x000e680000005000 */
.L_x_0:
[----:B-----5:R-:W2:Y:S01]  /*0080*/  SHFL.DOWN PT, R5, R5, 0x4, 0x1f ;  /* 0x08801f0005057f89 */ /* 0x020ea200000e0000 */
[----:B------:R-:W-:-:S04]  /*0090*/  UIADD3 UR4, UPT, UPT, UR4, 0x8, URZ ;  /* 0x0000000804047890 */ /* 0x000fc8000fffe0ff */
[----:B------:R-:W-:Y:S01]  /*00a0*/  UISETP.NE.AND UP0, UPT, UR4, 0x400, UPT ;  /* 0x000004000400788c */ /* 0x000fe2000bf05270 */
[----:B--2---:R-:W-:-:S06]  /*00b0*/  IADD3 R0, PT, PT, R5, 0x1, RZ ;  /* 0x0000000105007810 */ /* 0x004fcc0007ffe0ff */
[----:B------:R-:W0:Y:S02]  /*00c0*/  SHFL.DOWN PT, R0, R0, 0x4, 0x1f ;  /* 0x08801f0000007f89 */ /* 0x000e2400000e0000 */
[----:B0-----:R-:W-:-:S06]  /*00d0*/  IADD3 R2, PT, PT, R0, 0x1, RZ ;  /* 0x0000000100027810 */ /* 0x001fcc0007ffe0ff */
[----:B------:R-:W0:Y:S02]  /*00e0*/  SHFL.DOWN PT, R2, R2, 0x4, 0x1f ;  /* 0x08801f0002027f89 */ /* 0x000e2400000e0000 */
[----:B0-----:R-:W-:-:S06]  /*00f0*/  VIADD R3, R2, 0x1 ;  /* 0x0000000102037836 */ /* 0x001fcc0000000000 */
        /* <DEDUP_REMOVED lines=9> */
[----:B0-----:R-:W-:Y:S01]  /*0190*/  IADD3 R5, PT, PT, R0, 0x1, RZ ;  /* 0x0000000100057810 */ /* 0x001fe20007ffe0ff */
[----:B------:R-:W-:Y:S06]  /*01a0*/  BRA.U UP0, `(.L_x_0) ;  /* 0xfffffffd00b47547 */ /* 0x000fec000b83ffff */
[----:B------:R-:W-:Y:S01]  /*01b0*/  CS2R.32 R0, SR_CLOCKLO ;  /* 0x0000000000007805 */ /* 0x000fe20000005000 */
[----:B------:R-:W0:Y:S01]  /*01c0*/  LDC.64 R2, c[0x0][0x388] ;  /* 0x0000e200ff027b82 */ /* 0x000e220000000a00 */
[C---:B------:R-:W-:Y:S01]  /*01d0*/  ISETP.NE.AND P0, PT, R9.reuse, RZ, PT ;  /* 0x000000ff0900720c */ /* 0x040fe20003f05270 */
[----:B0-----:R-:W-:-:S05]  /*01e0*/  IMAD.WIDE.U32 R2, R9, 0x4, R2 ;  /* 0x0000000409027825 */ /* 0x001fca00078e0002 */
[----:B------:R0:W-:Y:S07]  /*01f0*/  STG.E desc[UR6][R2.64], R5 ;  /* 0x0000000502007986 */ /* 0x0001ee000c101906 */
[----:B-1----:R-:W-:Y:S05]  /*0200*/  @P0 EXIT ;  /* 0x000000000000094d */ /* 0x002fea0003800000 */
[----:B0-----:R-:W0:Y:S01]  /*0210*/  LDC.64 R2, c[0x0][0x388] ;  /* 0x0000e200ff027b82 */ /* 0x001e220000000a00 */
[----:B------:R-:W-:-:S05]  /*0220*/  VIADD R5, R0, -UR5 ;  /* 0x8000000500057c36 */ /* 0x000fca0008000000 */
[----:B0-----:R-:W-:Y:S01]  /*0230*/  STG.E desc[UR6][R2.64], R5 ;  /* 0x0000000502007986 */ /* 0x001fe2000c101906 */
[----:B------:R-:W-:Y:S05]  /*0240*/  EXIT ;  /* 0x000000000000794d */ /* 0x000fea0003800000 */
.L_x_1:
[----:B------:R-:W-:-:S00]  /*0250*/  BRA `(.L_x_1) ;  /* 0xfffffffc00fc7947 */ /* 0x000fc0000383ffff */
[----:B------:R-:W-:-:S00]  /*0260*/  NOP ;  /* 0x0000000000007918 */ /* 0x000fc00000000000 */
        /* <DEDUP_REMOVED lines=9> */
.L_x_2:


//--------------------- .nv.shared.reserved.0     --------------------------
	.section	.nv.shared.reserved.0,"aw",@nobits
	.weak		__nv_reservedSMEM_offset_0_alias
	.size		__nv_reservedSMEM_offset_0_alias, 0, 64
	.other		__nv_reservedSMEM_offset_0_alias,@"STO_CUDA_RESERVED_SHARED STV_DEFAULT"
__nv_reservedSMEM_offset_0_alias:
	.zero		0
	.zero		64


//--------------------- .nv.constant0.arr_kernel  --------------------------
	.section	.nv.constant0.arr_kernel,"a",@progbits
	.sectionflags	@""
	.align	4
.nv.constant0.arr_kernel:
	.zero		912


//--------------------- SYMBOLS --------------------------

	.type		.nv.reservedSmem.offset0,@object
	.size		.nv.reservedSmem.offset0,0x4
